//
// Generated by NVIDIA NVVM Compiler
//
// Compiler Build ID: CL-36424714
// Cuda compilation tools, release 13.0, V13.0.88
// Based on NVVM 20.0.0
//

.version 9.0
.target sm_100
.address_size 64

	// .globl	_Z6vecadsPfS_S_i
.extern .func  (.param .b32 func_retval0) vprintf
(
	.param .b64 vprintf_param_0,
	.param .b64 vprintf_param_1
)
;
.global .align 1 .b8 $str[91] = {105, 100, 120, 58, 32, 37, 105, 32, 98, 108, 111, 99, 107, 73, 100, 120, 58, 32, 37, 105, 32, 116, 104, 114, 101, 97, 100, 73, 100, 120, 58, 32, 37, 105, 32, 98, 108, 111, 99, 107, 100, 105, 109, 58, 32, 37, 105, 10, 9, 99, 111, 110, 100, 105, 116, 105, 111, 110, 32, 118, 97, 108, 58, 32, 37, 105, 32, 97, 91, 105, 100, 120, 93, 58, 32, 37, 102, 32, 98, 91, 105, 100, 120, 93, 58, 32, 37, 102, 10, 10};

.visible .entry _Z6vecadsPfS_S_i(
	.param .u64 .ptr .align 1 _Z6vecadsPfS_S_i_param_0,
	.param .u64 .ptr .align 1 _Z6vecadsPfS_S_i_param_1,
	.param .u64 .ptr .align 1 _Z6vecadsPfS_S_i_param_2,
	.param .u32 _Z6vecadsPfS_S_i_param_3
)
{
	.local .align 8 .b8 	__local_depot0[40];
	.reg .b64 	%SP;
	.reg .b64 	%SPL;
	.reg .pred 	%p<2>;
	.reg .b32 	%r<11>;
	.reg .b32 	%f<7>;
	.reg .b64 	%rd<16>;
	.reg .b64 	%fd<3>;

	mov.u64 	%SPL, __local_depot0;
	cvta.local.u64 	%SP, %SPL;
	ld.param.u64 	%rd4, [_Z6vecadsPfS_S_i_param_0];
	ld.param.u64 	%rd5, [_Z6vecadsPfS_S_i_param_1];
	ld.param.u64 	%rd3, [_Z6vecadsPfS_S_i_param_2];
	ld.param.u32 	%r3, [_Z6vecadsPfS_S_i_param_3];
	cvta.to.global.u64 	%rd6, %rd5;
	cvta.to.global.u64 	%rd7, %rd4;
	add.u64 	%rd8, %SP, 0;
	add.u64 	%rd9, %SPL, 0;
	mov.u32 	%r4, %ctaid.x;
	mov.u32 	%r5, %tid.x;
	mov.u32 	%r6, %ntid.x;
	mad.lo.s32 	%r1, %r4, %r6, %r5;
	shl.b32 	%r7, %r1, 1;
	and.b32  	%r8, %r7, 2;
	add.s32 	%r2, %r8, -1;
	mul.wide.s32 	%rd10, %r1, 4;
	add.s64 	%rd1, %rd7, %rd10;
	ld.global.f32 	%f1, [%rd1];
	cvt.f64.f32 	%fd1, %f1;
	add.s64 	%rd2, %rd6, %rd10;
	ld.global.f32 	%f2, [%rd2];
	cvt.f64.f32 	%fd2, %f2;
	st.local.v2.u32 	[%rd9], {%r1, %r4};
	st.local.v2.u32 	[%rd9+8], {%r5, %r6};
	st.local.u32 	[%rd9+16], %r2;
	st.local.f64 	[%rd9+24], %fd1;
	st.local.f64 	[%rd9+32], %fd2;
	mov.u64 	%rd11, $str;
	cvta.global.u64 	%rd12, %rd11;
	{ // callseq 0, 0
	.param .b64 param0;
	st.param.b64 	[param0], %rd12;
	.param .b64 param1;
	st.param.b64 	[param1], %rd8;
	.param .b32 retval0;
	call.uni (retval0), 
	vprintf, 
	(
	param0, 
	param1
	);
	ld.param.b32 	%r9, [retval0];
	} // callseq 0
	setp.ge.s32 	%p1, %r1, %r3;
	@%p1 bra 	$L__BB0_2;
	cvta.to.global.u64 	%rd13, %rd3;
	ld.global.f32 	%f3, [%rd1];
	cvt.rn.f32.s32 	%f4, %r2;
	ld.global.f32 	%f5, [%rd2];
	fma.rn.f32 	%f6, %f5, %f4, %f3;
	add.s64 	%rd15, %rd13, %rd10;
	st.global.f32 	[%rd15], %f6;
$L__BB0_2:
	ret;

}


// ===== COMPILED SASS (sm_100) =====

	.target	sm_100

	.elftype	@"ET_EXEC"


//--------------------- .note.nv.tkinfo           --------------------------
	.section	.note.nv.tkinfo,"",@"SHT_NOTE"
	.sectionflags	@"SHF_NOTE_NV_TKINFO"
	.tkinfo
        /*0018*/ 	.word	0x00000002
        /*0030*/ 	.string	""
        /*0030*/ 	.string	"ptxas"
        /*0030*/ 	.string	"Cuda compilation tools, release 13.0, V13.0.88"
        /*0030*/ 	.string	"Build cuda_13.0.r13.0/compiler.36424714_0"
        /*0030*/ 	.string	"-arch sm_100 -m 64 "



//--------------------- .note.nv.cuinfo           --------------------------
	.section	.note.nv.cuinfo,"",@"SHT_NOTE"
	.sectionflags	@"SHF_NOTE_NV_CUINFO"
        /*0018*/ 	.short	0x0002
        /*001a*/ 	.short	0x0064
        /*001c*/ 	.short	0x0082
	.zero		2


//--------------------- .nv.info                  --------------------------
	.section	.nv.info,"",@"SHT_CUDA_INFO"
	.align	4


	//----- nvinfo : EIATTR_REGCOUNT
	.align		4
        /*0000*/ 	.byte	0x04, 0x2f
        /*0002*/ 	.short	(.L_2 - .L_1)
	.align		4
.L_1:
        /*0004*/ 	.word	index@(_Z6vecadsPfS_S_i)
        /*0008*/ 	.word	0x00000019


	//----- nvinfo : EIATTR_FRAME_SIZE
	.align		4
.L_2:
        /*000c*/ 	.byte	0x04, 0x11
        /*000e*/ 	.short	(.L_4 - .L_3)
	.align		4
.L_3:
        /*0010*/ 	.word	index@(_Z6vecadsPfS_S_i)
        /*0014*/ 	.word	0x00000028


	//----- nvinfo : EIATTR_MIN_STACK_SIZE
	.align		4
.L_4:
        /*0018*/ 	.byte	0x04, 0x12
        /*001a*/ 	.short	(.L_6 - .L_5)
	.align		4
.L_5:
        /*001c*/ 	.word	index@(_Z6vecadsPfS_S_i)
        /*0020*/ 	.word	0x00000028
.L_6:


//--------------------- .nv.compat                --------------------------
	.section	.nv.compat,"",@"SHT_CUDA_COMPAT_INFO"
	.align	4
        /*0000*/ 	.byte	0x02, 0x09, 0x00, 0x00, 0x02, 0x02, 0x01, 0x00, 0x02, 0x05, 0x05, 0x00, 0x03, 0x07, 0x01, 0x01
        /*0010*/ 	.byte	0x02, 0x03, 0x00, 0x00, 0x02, 0x06, 0x01, 0x00, 0x04, 0x0b, 0x08, 0x00, 0x09, 0x00, 0x00, 0x00
        /*0020*/ 	.byte	0x00, 0x00, 0x00, 0x00


//--------------------- .nv.info._Z6vecadsPfS_S_i --------------------------
	.section	.nv.info._Z6vecadsPfS_S_i,"",@"SHT_CUDA_INFO"
	.sectionflags	@""
	.align	4


	//----- nvinfo : EIATTR_CUDA_API_VERSION
	.align		4
        /*0000*/ 	.byte	0x04, 0x37
        /*0002*/ 	.short	(.L_8 - .L_7)
.L_7:
        /*0004*/ 	.word	0x00000082


	//----- nvinfo : EIATTR_KPARAM_INFO
	.align		4
.L_8:
        /*0008*/ 	.byte	0x04, 0x17
        /*000a*/ 	.short	(.L_10 - .L_9)
.L_9:
        /*000c*/ 	.word	0x00000000
        /*0010*/ 	.short	0x0003
        /*0012*/ 	.short	0x0018
        /*0014*/ 	.byte	0x00, 0xf0, 0x11, 0x00


	//----- nvinfo : EIATTR_KPARAM_INFO
	.align		4
.L_10:
        /*0018*/ 	.byte	0x04, 0x17
        /*001a*/ 	.short	(.L_12 - .L_11)
.L_11:
        /*001c*/ 	.word	0x00000000
        /*0020*/ 	.short	0x0002
        /*0022*/ 	.short	0x0010
        /*0024*/ 	.byte	0x00, 0xf5, 0x21, 0x00


	//----- nvinfo : EIATTR_KPARAM_INFO
	.align		4
.L_12:
        /*0028*/ 	.byte	0x04, 0x17
        /*002a*/ 	.short	(.L_14 - .L_13)
.L_13:
        /*002c*/ 	.word	0x00000000
        /*0030*/ 	.short	0x0001
        /*0032*/ 	.short	0x0008
        /*0034*/ 	.byte	0x00, 0xf5, 0x21, 0x00


	//----- nvinfo : EIATTR_KPARAM_INFO
	.align		4
.L_14:
        /*0038*/ 	.byte	0x04, 0x17
        /*003a*/ 	.short	(.L_16 - .L_15)
.L_15:
        /*003c*/ 	.word	0x00000000
        /*0040*/ 	.short	0x0000
        /*0042*/ 	.short	0x0000
        /*0044*/ 	.byte	0x00, 0xf5, 0x21, 0x00


	//----- nvinfo : EIATTR_SPARSE_MMA_MASK
	.align		4
.L_16:
        /*0048*/ 	.byte	0x03, 0x50
        /*004a*/ 	.short	0x0000


	//----- nvinfo : EIATTR_MAXREG_COUNT
	.align		4
        /*004c*/ 	.byte	0x03, 0x1b
        /*004e*/ 	.short	0x00ff


	//----- nvinfo : EIATTR_EXTERNS
	.align		4
        /*0050*/ 	.byte	0x04, 0x0f
        /*0052*/ 	.short	(.L_18 - .L_17)


	//   ....[0]....
	.align		4
.L_17:
        /*0054*/ 	.word	index@(vprintf)


	//----- nvinfo : EIATTR_MERCURY_ISA_VERSION
	.align		4
.L_18:
        /*0058*/ 	.byte	0x03, 0x5f
        /*005a*/ 	.short	0x0101


	//----- nvinfo : EIATTR_VRC_CTA_INIT_COUNT
	.align		4
        /*005c*/ 	.byte	0x02, 0x4a
	.zero		1
	.zero		1


	//----- nvinfo : EIATTR_SYSCALL_OFFSETS
	.align		4
        /*0060*/ 	.byte	0x04, 0x46
        /*0062*/ 	.short	(.L_20 - .L_19)


	//   ....[0]....
.L_19:
        /*0064*/ 	.word	0x00000210


	//----- nvinfo : EIATTR_EXIT_INSTR_OFFSETS
	.align		4
.L_20:
        /*0068*/ 	.byte	0x04, 0x1c
        /*006a*/ 	.short	(.L_22 - .L_21)


	//   ....[0]....
.L_21:
        /*006c*/ 	.word	0x00000240


	//   ....[1]....
        /*0070*/ 	.word	0x000002c0


	//----- nvinfo : EIATTR_CRS_STACK_SIZE
	.align		4
.L_22:
        /*0074*/ 	.byte	0x04, 0x1e
        /*0076*/ 	.short	(.L_24 - .L_23)
.L_23:
        /*0078*/ 	.word	0x00000000


	//----- nvinfo : EIATTR_CBANK_PARAM_SIZE
	.align		4
.L_24:
        /*007c*/ 	.byte	0x03, 0x19
        /*007e*/ 	.short	0x001c


	//----- nvinfo : EIATTR_PARAM_CBANK
	.align		4
        /*0080*/ 	.byte	0x04, 0x0a
        /*0082*/ 	.short	(.L_26 - .L_25)
	.align		4
.L_25:
        /*0084*/ 	.word	index@(.nv.constant0._Z6vecadsPfS_S_i)
        /*0088*/ 	.short	0x0380
        /*008a*/ 	.short	0x001c


	//----- nvinfo : EIATTR_SW_WAR
	.align		4
.L_26:
        /*008c*/ 	.byte	0x04, 0x36
        /*008e*/ 	.short	(.L_28 - .L_27)
.L_27:
        /*0090*/ 	.word	0x00000008
.L_28:


//--------------------- .nv.callgraph             --------------------------
	.section	.nv.callgraph,"",@"SHT_CUDA_CALLGRAPH"
	.align	4
	.sectionentsize	8
	.align		4
        /*0000*/ 	.word	0x00000000
	.align		4
        /*0004*/ 	.word	0xffffffff
	.align		4
        /*0008*/ 	.word	index@(_Z6vecadsPfS_S_i)
	.align		4
        /*000c*/ 	.word	index@(vprintf)
	.align		4
        /*0010*/ 	.word	0x00000000
	.align		4
        /*0014*/ 	.word	0xfffffffe
	.align		4
        /*0018*/ 	.word	0x00000000
	.align		4
        /*001c*/ 	.word	0xfffffffd
	.align		4
        /*0020*/ 	.word	0x00000000
	.align		4
        /*0024*/ 	.word	0xfffffffc


//--------------------- .nv.constant4             --------------------------
	.section	.nv.constant4,"a",@progbits
	.align	8
	.align		8
.nv.constant4:
        /*0000*/ 	.dword	vprintf
	.align		8
        /*0008*/ 	.dword	$str


//--------------------- .text._Z6vecadsPfS_S_i    --------------------------
	.section	.text._Z6vecadsPfS_S_i,"ax",@progbits
	.align	128
        .global         _Z6vecadsPfS_S_i
        .type           _Z6vecadsPfS_S_i,@function
        .size           _Z6vecadsPfS_S_i,(.L_x_2 - _Z6vecadsPfS_S_i)
        .other          _Z6vecadsPfS_S_i,@"STO_CUDA_ENTRY STV_DEFAULT"
_Z6vecadsPfS_S_i:
.text._Z6vecadsPfS_S_i:
[----:B------:R-:W0:Y:S01]  /*0000*/  LDC R1, c[0x0][0x37c] ;  /* 0x0000df00ff017b82 */ /* 0x000e220000000800 */
[----:B------:R-:W1:Y:S01]  /*0010*/  S2R R3, SR_CTAID.X ;  /* 0x0000000000037919 */ /* 0x000e620000002500 */
[----:B------:R-:W2:Y:S06]  /*0020*/  LDCU UR5, c[0x0][0x2fc] ;  /* 0x00005f80ff0577ac */ /* 0x000eac0008000800 */
[----:B------:R-:W1:Y:S01]  /*0030*/  LDC R5, c[0x0][0x360] ;  /* 0x0000d800ff057b82 */ /* 0x000e620000000800 */
[----:B0-----:R-:W-:Y:S01]  /*0040*/  VIADD R1, R1, 0xffffffd8 ;  /* 0xffffffd801017836 */ /* 0x001fe20000000000 */
[----:B------:R-:W1:Y:S01]  /*0050*/  S2R R4, SR_TID.X ;  /* 0x0000000000047919 */ /* 0x000e620000002100 */
[----:B------:R-:W0:Y:S05]  /*0060*/  LDCU.64 UR36, c[0x0][0x358] ;  /* 0x00006b00ff2477ac */ /* 0x000e2a0008000a00 */
[----:B------:R-:W3:Y:S08]  /*0070*/  LDC.64 R18, c[0x0][0x380] ;  /* 0x0000e000ff127b82 */ /* 0x000ef00000000a00 */
[----:B------:R-:W4:Y:S01]  /*0080*/  LDC.64 R16, c[0x0][0x388] ;  /* 0x0000e200ff107b82 */ /* 0x000f220000000a00 */
[----:B------:R-:W-:Y:S01]  /*0090*/  MOV R0, 0x0 ;  /* 0x0000000000007802 */ /* 0x000fe20000000f00 */
[----:B------:R-:W5:Y:S01]  /*00a0*/  LDCU UR4, c[0x0][0x2f8] ;  /* 0x00005f00ff0477ac */ /* 0x000f620008000800 */
[----:B------:R-:W2:Y:S01]  /*00b0*/  LDCU.64 UR6, c[0x4][0x8] ;  /* 0x01000100ff0677ac */ /* 0x000ea20008000a00 */
[----:B-1----:R-:W-:-:S04]  /*00c0*/  IMAD R2, R3, R5, R4 ;  /* 0x0000000503027224 */ /* 0x002fc800078e0204 */
[----:B---3--:R-:W-:-:S04]  /*00d0*/  IMAD.WIDE R18, R2, 0x4, R18 ;  /* 0x0000000402127825 */ /* 0x008fc800078e0212 */
[C---:B----4-:R-:W-:Y:S01]  /*00e0*/  IMAD.WIDE R16, R2.reuse, 0x4, R16 ;  /* 0x0000000402107825 */ /* 0x050fe200078e0210 */
[----:B0-----:R-:W3:Y:S04]  /*00f0*/  LDG.E R8, desc[UR36][R18.64] ;  /* 0x0000002412087981 */ /* 0x001ee8000c1e1900 */
[----:B------:R-:W4:Y:S01]  /*0100*/  LDG.E R10, desc[UR36][R16.64] ;  /* 0x00000024100a7981 */ /* 0x000f22000c1e1900 */
[----:B------:R-:W-:Y:S01]  /*0110*/  IMAD.SHL.U32 R22, R2, 0x2, RZ ;  /* 0x0000000202167824 */ /* 0x000fe200078e00ff */
[----:B------:R0:W1:Y:S01]  /*0120*/  LDC.64 R12, c[0x4][R0] ;  /* 0x01000000000c7b82 */ /* 0x0000620000000a00 */
[----:B-----5:R-:W-:Y:S01]  /*0130*/  IADD3 R6, P0, PT, R1, UR4, RZ ;  /* 0x0000000401067c10 */ /* 0x020fe2000ff1e0ff */
[----:B------:R-:W-:Y:S02]  /*0140*/  STL.64 [R1], R2 ;  /* 0x0000000201007387 */ /* 0x000fe40000100a00 */
[----:B------:R-:W-:-:S02]  /*0150*/  LOP3.LUT R22, R22, 0x2, RZ, 0xc0, !PT ;  /* 0x0000000216167812 */ /* 0x000fc400078ec0ff */
[----:B------:R5:W-:Y:S01]  /*0160*/  STL.64 [R1+0x8], R4 ;  /* 0x0000080401007387 */ /* 0x000be20000100a00 */
[----:B--2---:R-:W-:Y:S02]  /*0170*/  IADD3.X R7, PT, PT, RZ, UR5, RZ, P0, !PT ;  /* 0x00000005ff077c10 */ /* 0x004fe400087fe4ff */
[----:B------:R-:W-:-:S05]  /*0180*/  IADD3 R22, PT, PT, R22, -0x1, RZ ;  /* 0xffffffff16167810 */ /* 0x000fca0007ffe0ff */
[----:B------:R0:W-:Y:S01]  /*0190*/  STL [R1+0x10], R22 ;  /* 0x0000101601007387 */ /* 0x0001e20000100800 */
[----:B-----5:R-:W-:Y:S01]  /*01a0*/  IMAD.U32 R4, RZ, RZ, UR6 ;  /* 0x00000006ff047e24 */ /* 0x020fe2000f8e00ff */
[----:B------:R-:W-:Y:S01]  /*01b0*/  MOV R5, UR7 ;  /* 0x0000000700057c02 */ /* 0x000fe20008000f00 */
[----:B---3--:R-:W2:Y:S08]  /*01c0*/  F2F.F64.F32 R8, R8 ;  /* 0x0000000800087310 */ /* 0x008eb00000201800 */
[----:B----4-:R-:W3:Y:S01]  /*01d0*/  F2F.F64.F32 R10, R10 ;  /* 0x0000000a000a7310 */ /* 0x010ee20000201800 */
[----:B--2---:R0:W-:Y:S04]  /*01e0*/  STL.64 [R1+0x18], R8 ;  /* 0x0000180801007387 */ /* 0x0041e80000100a00 */
[----:B-1-3--:R0:W-:Y:S02]  /*01f0*/  STL.64 [R1+0x20], R10 ;  /* 0x0000200a01007387 */ /* 0x00a1e40000100a00 */
[----:B------:R-:W-:-:S07]  /*0200*/  LEPC R20, `(.L_x_0) ;  /* 0x000000001014794e */ /* 0x000fce0000000000 */
[----:B0-----:R-:W-:Y:S05]  /*0210*/  CALL.ABS.NOINC R12 ;  /* 0x000000000c007343 */ /* 0x001fea0003c00000 */
.L_x_0:
[----:B------:R-:W0:Y:S02]  /*0220*/  LDCU UR4, c[0x0][0x398] ;  /* 0x00007300ff0477ac */ /* 0x000e240008000800 */
[----:B0-----:R-:W-:-:S13]  /*0230*/  ISETP.GE.AND P0, PT, R2, UR4, PT ;  /* 0x0000000402007c0c */ /* 0x001fda000bf06270 */
[----:B------:R-:W-:Y:S05]  /*0240*/  @P0 EXIT ;  /* 0x000000000000094d */ /* 0x000fea0003800000 */
[----:B------:R-:W2:Y:S01]  /*0250*/  LDG.E R18, desc[UR36][R18.64] ;  /* 0x0000002412127981 */ /* 0x000ea2000c1e1900 */
[----:B------:R-:W0:Y:S03]  /*0260*/  LDC.64 R4, c[0x0][0x390] ;  /* 0x0000e400ff047b82 */ /* 0x000e260000000a00 */
[----:B------:R-:W2:Y:S01]  /*0270*/  LDG.E R16, desc[UR36][R16.64] ;  /* 0x0000002410107981 */ /* 0x000ea2000c1e1900 */
[----:B------:R-:W-:-:S05]  /*0280*/  I2FP.F32.S32 R3, R22 ;  /* 0x0000001600037245 */ /* 0x000fca0000201400 */
[----:B--2---:R-:W-:Y:S01]  /*0290*/  FFMA R7, R3, R16, R18 ;  /* 0x0000001003077223 */ /* 0x004fe20000000012 */
[----:B0-----:R-:W-:-:S05]  /*02a0*/  IMAD.WIDE R2, R2, 0x4, R4 ;  /* 0x0000000402027825 */ /* 0x001fca00078e0204 */
[----:B------:R-:W-:Y:S01]  /*02b0*/  STG.E desc[UR36][R2.64], R7 ;  /* 0x0000000702007986 */ /* 0x000fe2000c101924 */
[----:B------:R-:W-:Y:S05]  /*02c0*/  EXIT ;  /* 0x000000000000794d */ /* 0x000fea0003800000 */
.L_x_1:
[----:B------:R-:W-:-:S00]  /*02d0*/  BRA `(.L_x_1) ;  /* 0xfffffffc00fc7947 */ /* 0x000fc0000383ffff */
[----:B------:R-:W-:-:S00]  /*02e0*/  NOP ;  /* 0x0000000000007918 */ /* 0x000fc00000000000 */
        /* <DEDUP_REMOVED lines=9> */
.L_x_2:


//--------------------- .nv.global.init           --------------------------
	.section	.nv.global.init,"aw",@progbits
.nv.global.init:
	.type		$str,@object
	.size		$str,(.L_0 - $str)
$str:
        /*0000*/ 	.byte	0x69, 0x64, 0x78, 0x3a, 0x20, 0x25, 0x69, 0x20, 0x62, 0x6c, 0x6f, 0x63, 0x6b, 0x49, 0x64, 0x78
        /*0010*/ 	.byte	0x3a, 0x20, 0x25, 0x69, 0x20, 0x74, 0x68, 0x72, 0x65, 0x61, 0x64, 0x49, 0x64, 0x78, 0x3a, 0x20
        /*0020*/ 	.byte	0x25, 0x69, 0x20, 0x62, 0x6c, 0x6f, 0x63, 0x6b, 0x64, 0x69, 0x6d, 0x3a, 0x20, 0x25, 0x69, 0x0a
        /*0030*/ 	.byte	0x09, 0x63, 0x6f, 0x6e, 0x64, 0x69, 0x74, 0x69, 0x6f, 0x6e, 0x20, 0x76, 0x61, 0x6c, 0x3a, 0x20
        /*0040*/ 	.byte	0x25, 0x69, 0x20, 0x61, 0x5b, 0x69, 0x64, 0x78, 0x5d, 0x3a, 0x20, 0x25, 0x66, 0x20, 0x62, 0x5b
        /*0050*/ 	.byte	0x69, 0x64, 0x78, 0x5d, 0x3a, 0x20, 0x25, 0x66, 0x0a, 0x0a, 0x00
.L_0:


//--------------------- .nv.shared.reserved.0     --------------------------
	.section	.nv.shared.reserved.0,"aw",@nobits
	.weak		__nv_reservedSMEM_offset_0_alias
	.size		__nv_reservedSMEM_offset_0_alias, 0, 64
	.other		__nv_reservedSMEM_offset_0_alias,@"STO_CUDA_RESERVED_SHARED STV_DEFAULT"
__nv_reservedSMEM_offset_0_alias:
	.zero		0
	.zero		64


//--------------------- .nv.constant0._Z6vecadsPfS_S_i --------------------------
	.section	.nv.constant0._Z6vecadsPfS_S_i,"a",@progbits
	.sectionflags	@""
	.align	4
.nv.constant0._Z6vecadsPfS_S_i:
	.zero		924


//--------------------- SYMBOLS --------------------------

	.type		.nv.reservedSmem.offset0,@object
	.size		.nv.reservedSmem.offset0,0x4
	.type		vprintf,@function
